	.headerflags	@"EF_CUDA_TEXMODE_UNIFIED EF_CUDA_64BIT_ADDRESS EF_CUDA_ACCELERATORS EF_CUDA_SM90 EF_CUDA_VIRTUAL_SM(EF_CUDA_SM90)"
	.elftype	@"ET_EXEC"


//--------------------- .nv.info                  --------------------------
	.section	.nv.info,"",@"SHT_CUDA_INFO"
	.align	4


	//----- nvinfo : EIATTR_REGCOUNT
	.align		4
        /*0000*/ 	.byte	0x04, 0x2f
        /*0002*/ 	.short	(.L_3 - .L_2)
	.align		4
.L_2:
        /*0004*/ 	.word	index@(triton_poi_fused_cat_35)
        /*0008*/ 	.word	0x00000015


	//----- nvinfo : EIATTR_MIN_STACK_SIZE
	.align		4
.L_3:
        /*000c*/ 	.byte	0x04, 0x12
        /*000e*/ 	.short	(.L_5 - .L_4)
	.align		4
.L_4:
        /*0010*/ 	.word	index@(triton_poi_fused_cat_35)
        /*0014*/ 	.word	0x00000000


	//----- nvinfo : EIATTR_FRAME_SIZE
	.align		4
.L_5:
        /*0018*/ 	.byte	0x04, 0x11
        /*001a*/ 	.short	(.L_7 - .L_6)
	.align		4
.L_6:
        /*001c*/ 	.word	index@(triton_poi_fused_cat_35)
        /*0020*/ 	.word	0x00000000


	//----- nvinfo : EIATTR_MIN_STACK_SIZE
	.align		4
.L_7:
        /*0024*/ 	.byte	0x04, 0x12
        /*0026*/ 	.short	(.L_9 - .L_8)
	.align		4
.L_8:
        /*0028*/ 	.word	index@(triton_poi_fused_cat_35)
        /*002c*/ 	.word	0x00000000
.L_9:


//--------------------- .nv.info.triton_poi_fused_cat_35 --------------------------
	.section	.nv.info.triton_poi_fused_cat_35,"",@"SHT_CUDA_INFO"
	.sectionflags	@""
	.align	4


	//----- nvinfo : EIATTR_CUDA_API_VERSION
	.align		4
        /*0000*/ 	.byte	0x04, 0x37
        /*0002*/ 	.short	(.L_11 - .L_10)
.L_10:
        /*0004*/ 	.word	0x0000007c


	//----- nvinfo : EIATTR_KPARAM_INFO
	.align		4
.L_11:
        /*0008*/ 	.byte	0x04, 0x17
        /*000a*/ 	.short	(.L_13 - .L_12)
.L_12:
        /*000c*/ 	.word	0x00000000
        /*0010*/ 	.short	0x0007
        /*0012*/ 	.short	0x0038
        /*0014*/ 	.byte	0x00, 0xf0, 0x11, 0x00


	//----- nvinfo : EIATTR_KPARAM_INFO
	.align		4
.L_13:
        /*0018*/ 	.byte	0x04, 0x17
        /*001a*/ 	.short	(.L_15 - .L_14)
.L_14:
        /*001c*/ 	.word	0x00000000
        /*0020*/ 	.short	0x0006
        /*0022*/ 	.short	0x0030
        /*0024*/ 	.byte	0x00, 0xf4, 0x21, 0x00


	//----- nvinfo : EIATTR_KPARAM_INFO
	.align		4
.L_15:
        /*0028*/ 	.byte	0x04, 0x17
        /*002a*/ 	.short	(.L_17 - .L_16)
.L_16:
        /*002c*/ 	.word	0x00000000
        /*0030*/ 	.short	0x0005
        /*0032*/ 	.short	0x0028
        /*0034*/ 	.byte	0x00, 0xf4, 0x21, 0x00


	//----- nvinfo : EIATTR_KPARAM_INFO
	.align		4
.L_17:
        /*0038*/ 	.byte	0x04, 0x17
        /*003a*/ 	.short	(.L_19 - .L_18)
.L_18:
        /*003c*/ 	.word	0x00000000
        /*0040*/ 	.short	0x0004
        /*0042*/ 	.short	0x0020
        /*0044*/ 	.byte	0x00, 0xf4, 0x21, 0x00


	//----- nvinfo : EIATTR_KPARAM_INFO
	.align		4
.L_19:
        /*0048*/ 	.byte	0x04, 0x17
        /*004a*/ 	.short	(.L_21 - .L_20)
.L_20:
        /*004c*/ 	.word	0x00000000
        /*0050*/ 	.short	0x0003
        /*0052*/ 	.short	0x0018
        /*0054*/ 	.byte	0x00, 0xf4, 0x21, 0x00


	//----- nvinfo : EIATTR_KPARAM_INFO
	.align		4
.L_21:
        /*0058*/ 	.byte	0x04, 0x17
        /*005a*/ 	.short	(.L_23 - .L_22)
.L_22:
        /*005c*/ 	.word	0x00000000
        /*0060*/ 	.short	0x0002
        /*0062*/ 	.short	0x0010
        /*0064*/ 	.byte	0x00, 0xf4, 0x21, 0x00


	//----- nvinfo : EIATTR_KPARAM_INFO
	.align		4
.L_23:
        /*0068*/ 	.byte	0x04, 0x17
        /*006a*/ 	.short	(.L_25 - .L_24)
.L_24:
        /*006c*/ 	.word	0x00000000
        /*0070*/ 	.short	0x0001
        /*0072*/ 	.short	0x0008
        /*0074*/ 	.byte	0x00, 0xf4, 0x21, 0x00


	//----- nvinfo : EIATTR_KPARAM_INFO
	.align		4
.L_25:
        /*0078*/ 	.byte	0x04, 0x17
        /*007a*/ 	.short	(.L_27 - .L_26)
.L_26:
        /*007c*/ 	.word	0x00000000
        /*0080*/ 	.short	0x0000
        /*0082*/ 	.short	0x0000
        /*0084*/ 	.byte	0x00, 0xf4, 0x21, 0x00


	//----- nvinfo : EIATTR_SPARSE_MMA_MASK
	.align		4
.L_27:
        /*0088*/ 	.byte	0x03, 0x50
        /*008a*/ 	.short	0x0000


	//----- nvinfo : EIATTR_MAXREG_COUNT
	.align		4
        /*008c*/ 	.byte	0x03, 0x1b
        /*008e*/ 	.short	0x00ff


	//----- nvinfo : EIATTR_EXIT_INSTR_OFFSETS
	.align		4
        /*0090*/ 	.byte	0x04, 0x1c
        /*0092*/ 	.short	(.L_29 - .L_28)


	//   ....[0]....
.L_28:
        /*0094*/ 	.word	0x00000430


	//   ....[1]....
        /*0098*/ 	.word	0x00000450


	//----- nvinfo : EIATTR_REQNTID
	.align		4
.L_29:
        /*009c*/ 	.byte	0x04, 0x10
        /*009e*/ 	.short	(.L_31 - .L_30)
.L_30:
        /*00a0*/ 	.word	0x00000080
        /*00a4*/ 	.word	0x00000001
        /*00a8*/ 	.word	0x00000001


	//----- nvinfo : EIATTR_CBANK_PARAM_SIZE
	.align		4
.L_31:
        /*00ac*/ 	.byte	0x03, 0x19
        /*00ae*/ 	.short	0x003c


	//----- nvinfo : EIATTR_PARAM_CBANK
	.align		4
        /*00b0*/ 	.byte	0x04, 0x0a
        /*00b2*/ 	.short	(.L_33 - .L_32)
	.align		4
.L_32:
        /*00b4*/ 	.word	index@(.nv.constant0.triton_poi_fused_cat_35)
        /*00b8*/ 	.short	0x0210
        /*00ba*/ 	.short	0x003c


	//----- nvinfo : EIATTR_SW_WAR
	.align		4
.L_33:
        /*00bc*/ 	.byte	0x04, 0x36
        /*00be*/ 	.short	(.L_35 - .L_34)
.L_34:
        /*00c0*/ 	.word	0x00000008
.L_35:


//--------------------- .nv.callgraph             --------------------------
	.section	.nv.callgraph,"",@"SHT_CUDA_CALLGRAPH"
	.align	4
	.sectionentsize	8
	.align		4
        /*0000*/ 	.word	0x00000000
	.align		4
        /*0004*/ 	.word	0xffffffff
	.align		4
        /*0008*/ 	.word	0x00000000
	.align		4
        /*000c*/ 	.word	0xfffffffe
	.align		4
        /*0010*/ 	.word	0x00000000
	.align		4
        /*0014*/ 	.word	0xfffffffd
	.align		4
        /*0018*/ 	.word	0x00000000
	.align		4
        /*001c*/ 	.word	0xfffffffc


//--------------------- .nv.constant4             --------------------------
	.section	.nv.constant4,"a",@progbits
	.align	8
	.align		8
.nv.constant4:
        /*0000*/ 	.dword	_$_str
	.align		8
        /*0008*/ 	.dword	_$_str_$_2


//--------------------- .text.triton_poi_fused_cat_35 --------------------------
	.section	.text.triton_poi_fused_cat_35,"ax",@progbits
	.align	128
        .global         triton_poi_fused_cat_35
        .type           triton_poi_fused_cat_35,@function
        .size           triton_poi_fused_cat_35,(.L_x_1 - triton_poi_fused_cat_35)
        .other          triton_poi_fused_cat_35,@"STO_CUDA_ENTRY STV_DEFAULT"
triton_poi_fused_cat_35:
.text.triton_poi_fused_cat_35:
[----:B------:R-:W0:Y:S01]  /*0000*/  LDC R1, c[0x0][0x28] ;  /* 0x00000a00ff017b82 */ /* 0x000e220000000800 */
[----:B------:R-:W1:Y:S07]  /*0010*/  S2R R2, SR_TID.X ;  /* 0x0000000000027919 */ /* 0x000e6e0000002100 */
[----:B------:R-:W2:Y:S01]  /*0020*/  LDC.64 R12, c[0x0][0x220] ;  /* 0x00008800ff0c7b82 */ /* 0x000ea20000000a00 */
[----:B------:R-:W-:Y:S01]  /*0030*/  IMAD.MOV.U32 R0, RZ, RZ, RZ ;  /* 0x000000ffff007224 */ /* 0x000fe200078e00ff */
[----:B------:R-:W-:Y:S01]  /*0040*/  ULDC.64 UR4, c[0x0][0x208] ;  /* 0x0000820000047ab9 */ /* 0x000fe20000000a00 */
[----:B------:R-:W3:Y:S05]  /*0050*/  S2R R3, SR_CTAID.X ;  /* 0x0000000000037919 */ /* 0x000eea0000002500 */
[----:B------:R-:W4:Y:S08]  /*0060*/  LDC.64 R14, c[0x0][0x210] ;  /* 0x00008400ff0e7b82 */ /* 0x000f300000000a00 */
[----:B------:R-:W5:Y:S08]  /*0070*/  LDC.64 R16, c[0x0][0x218] ;  /* 0x00008600ff107b82 */ /* 0x000f700000000a00 */
[----:B------:R-:W4:Y:S01]  /*0080*/  LDC.64 R8, c[0x0][0x228] ;  /* 0x00008a00ff087b82 */ /* 0x000f220000000a00 */
[----:B------:R-:W-:Y:S01]  /*0090*/  IMAD.MOV.U32 R6, RZ, RZ, RZ ;  /* 0x000000ffff067224 */ /* 0x000fe200078e00ff */
[----:B------:R-:W-:Y:S01]  /*00a0*/  ULDC.64 UR6, c[0x0][0x238] ;  /* 0x00008e0000067ab9 */ /* 0x000fe20000000a00 */
[----:B-1----:R-:W-:-:S05]  /*00b0*/  LOP3.LUT R2, R2, 0x7f, RZ, 0xc0, !PT ;  /* 0x0000007f02027812 */ /* 0x002fca00078ec0ff */
[----:B---3--:R-:W-:Y:S02]  /*00c0*/  IMAD R3, R3, 0x80, R2 ;  /* 0x0000008003037824 */ /* 0x008fe400078e0202 */
[----:B------:R-:W-:-:S04]  /*00d0*/  IMAD.MOV.U32 R2, RZ, RZ, RZ ;  /* 0x000000ffff027224 */ /* 0x000fc800078e00ff */
[----:B------:R-:W-:-:S05]  /*00e0*/  IMAD.HI R2, R3, -0x77777777, R2 ;  /* 0x8888888903027827 */ /* 0x000fca00078e0202 */
[----:B------:R-:W-:-:S04]  /*00f0*/  SHF.R.U32.HI R5, RZ, 0x1f, R2 ;  /* 0x0000001fff057819 */ /* 0x000fc80000011602 */
[----:B------:R-:W-:Y:S02]  /*0100*/  LEA.HI.SX32 R2, R2, R5, 0x19 ;  /* 0x0000000502027211 */ /* 0x000fe400078fcaff */
[----:B------:R-:W1:Y:S03]  /*0110*/  LDC.64 R4, c[0x0][0x230] ;  /* 0x00008c00ff047b82 */ /* 0x000e660000000a00 */
[----:B------:R-:W-:-:S04]  /*0120*/  IMAD R7, R2, -0xf0, R3 ;  /* 0xffffff1002077824 */ /* 0x000fc800078e0203 */
[C---:B--2---:R-:W-:Y:S01]  /*0130*/  IMAD.WIDE R12, R7.reuse, 0x4, R12 ;  /* 0x00000004070c7825 */ /* 0x044fe200078e020c */
[----:B------:R-:W-:-:S04]  /*0140*/  ISETP.GE.AND P2, PT, R7, 0x30, PT ;  /* 0x000000300700780c */ /* 0x000fc80003f46270 */
[----:B------:R-:W-:-:S13]  /*0150*/  ISETP.LT.AND P3, PT, R3, 0xf00, !P2 ;  /* 0x00000f000300780c */ /* 0x000fda0005761270 */
[----:B------:R2:W3:Y:S01]  /*0160*/  @P3 LDG.E.EL R0, desc[UR4][R12.64] ;  /* 0x000000040c003981 */ /* 0x0004e2000c2e1900 */
[----:B------:R-:W-:Y:S02]  /*0170*/  IMAD R11, R2, 0x30, R7 ;  /* 0x00000030020b7824 */ /* 0x000fe400078e0207 */
[----:B-----5:R-:W-:-:S04]  /*0180*/  IMAD.WIDE R16, R7, 0x4, R16 ;  /* 0x0000000407107825 */ /* 0x020fc800078e0210 */
[----:B----4-:R-:W-:Y:S01]  /*0190*/  IMAD.WIDE R14, R11, 0x4, R14 ;  /* 0x000000040b0e7825 */ /* 0x010fe200078e020e */
[----:B------:R-:W-:Y:S01]  /*01a0*/  CS2R R10, SRZ ;  /* 0x00000000000a7805 */ /* 0x000fe2000001ff00 */
[----:B------:R-:W4:Y:S01]  /*01b0*/  @P3 LDG.E.EL R6, desc[UR4][R16.64] ;  /* 0x0000000410063981 */ /* 0x000f22000c2e1900 */
[----:B--2---:R-:W-:Y:S01]  /*01c0*/  CS2R R12, SRZ ;  /* 0x00000000000c7805 */ /* 0x004fe2000001ff00 */
[----:B0-----:R-:W-:-:S03]  /*01d0*/  IMAD.WIDE R8, R7, 0x4, R8 ;  /* 0x0000000407087825 */ /* 0x001fc600078e0208 */
[----:B------:R0:W2:Y:S01]  /*01e0*/  @P3 LDG.E.EL R10, desc[UR4][R14.64] ;  /* 0x000000040e0a3981 */ /* 0x0000a2000c2e1900 */
[----:B-1----:R-:W-:Y:S01]  /*01f0*/  IMAD.WIDE R4, R7, 0x4, R4 ;  /* 0x0000000407047825 */ /* 0x002fe200078e0204 */
[----:B------:R-:W-:Y:S02]  /*0200*/  ISETP.GE.AND P0, PT, R3, 0xf00, PT ;  /* 0x00000f000300780c */ /* 0x000fe40003f06270 */
[----:B------:R-:W5:Y:S01]  /*0210*/  @P3 LDG.E.EL R12, desc[UR4][R8.64] ;  /* 0x00000004080c3981 */ /* 0x000f62000c2e1900 */
[----:B------:R-:W-:Y:S01]  /*0220*/  IMAD R2, R2, 0xc0, RZ ;  /* 0x000000c002027824 */ /* 0x000fe200078e02ff */
[----:B------:R-:W-:Y:S02]  /*0230*/  ISETP.GT.AND P1, PT, R7, 0x2f, !P0 ;  /* 0x0000002f0700780c */ /* 0x000fe40004724270 */
[----:B------:R1:W2:Y:S02]  /*0240*/  @P3 LDG.E.EL R11, desc[UR4][R4.64] ;  /* 0x00000004040b3981 */ /* 0x0002a4000c2e1900 */
[----:B------:R-:W-:-:S02]  /*0250*/  SHF.R.S32.HI R18, RZ, 0x1f, R2 ;  /* 0x0000001fff127819 */ /* 0x000fc40000011402 */
[----:B------:R-:W-:-:S04]  /*0260*/  IADD3 R2, P4, R7, R2, RZ ;  /* 0x0000000207027210 */ /* 0x000fc80007f9e0ff */
[----:B------:R-:W-:Y:S02]  /*0270*/  LEA.HI.X.SX32 R7, R7, R18, 0x1, P4 ;  /* 0x0000001207077211 */ /* 0x000fe400020f0eff */
[C---:B0-----:R-:W-:Y:S01]  /*0280*/  LEA R14, P4, R2.reuse, UR6, 0x2 ;  /* 0x00000006020e7c11 */ /* 0x041fe2000f8810ff */
[----:B-1----:R-:W0:Y:S03]  /*0290*/  LDC.64 R4, c[0x0][0x240] ;  /* 0x00009000ff047b82 */ /* 0x002e260000000a00 */
[----:B------:R-:W-:-:S05]  /*02a0*/  LEA.HI.X R15, R2, UR7, R7, 0x2, P4 ;  /* 0x00000007020f7c11 */ /* 0x000fca000a0f1407 */
[----:B------:R-:W2:Y:S01]  /*02b0*/  @P1 LDG.E.EL R13, desc[UR4][R14.64+-0xc0] ;  /* 0xffff40040e0d1981 */ /* 0x000ea2000c2e1900 */
[----:B------:R-:W-:Y:S02]  /*02c0*/  IMAD.MOV.U32 R7, RZ, RZ, 0x3e800000 ;  /* 0x3e800000ff077424 */ /* 0x000fe400078e00ff */
[----:B0-----:R-:W-:Y:S01]  /*02d0*/  IMAD.WIDE R4, R3, 0x4, R4 ;  /* 0x0000000403047825 */ /* 0x001fe200078e0204 */
[----:B---3--:R-:W-:-:S05]  /*02e0*/  SEL R0, R0, RZ, P3 ;  /* 0x000000ff00007207 */ /* 0x008fca0001800000 */
[----:B------:R-:W-:-:S04]  /*02f0*/  FADD R0, R0, 9.9999997473787516356e-06 ;  /* 0x3727c5ac00007421 */ /* 0x000fc80000000000 */
[----:B------:R-:W0:Y:S02]  /*0300*/  MUFU.SQRT R2, R0 ;  /* 0x0000000000027308 */ /* 0x000e240000002000 */
[C---:B0-----:R-:W-:Y:S02]  /*0310*/  FSETP.GT.AND P4, PT, R2.reuse, 8.50705917302346158658e+37, PT ;  /* 0x7e8000000200780b */ /* 0x041fe40003f84000 */
[----:B------:R-:W-:-:S11]  /*0320*/  FSETP.GEU.AND P5, PT, R2, 1.175494350822287508e-38, PT ;  /* 0x008000000200780b */ /* 0x000fd60003fae000 */
[----:B------:R-:W-:-:S04]  /*0330*/  @P4 FMUL R2, R2, 0.25 ;  /* 0x3e80000002024820 */ /* 0x000fc80000400000 */
[----:B------:R-:W-:-:S06]  /*0340*/  @!P5 FMUL R2, R2, 16777216 ;  /* 0x4b8000000202d820 */ /* 0x000fcc0000400000 */
[----:B------:R-:W0:Y:S01]  /*0350*/  MUFU.RCP R2, R2 ;  /* 0x0000000200027308 */ /* 0x000e220000001000 */
[----:B------:R-:W-:Y:S02]  /*0360*/  FSEL R7, R7, 1, P4 ;  /* 0x3f80000007077808 */ /* 0x000fe40002000000 */
[----:B----4-:R-:W-:Y:S02]  /*0370*/  SEL R9, R6, RZ, P3 ;  /* 0x000000ff06097207 */ /* 0x010fe40001800000 */
[----:B--2---:R-:W-:Y:S01]  /*0380*/  SEL R10, R10, RZ, P3 ;  /* 0x000000ff0a0a7207 */ /* 0x004fe20001800000 */
[----:B------:R-:W-:Y:S01]  /*0390*/  @!P5 FMUL R7, R7, 16777216 ;  /* 0x4b8000000707d820 */ /* 0x000fe20000400000 */
[----:B-----5:R-:W-:-:S03]  /*03a0*/  SEL R12, R12, RZ, P3 ;  /* 0x000000ff0c0c7207 */ /* 0x020fc60001800000 */
[----:B------:R-:W-:Y:S01]  /*03b0*/  FADD R0, R10, -R9 ;  /* 0x800000090a007221 */ /* 0x000fe20000000000 */
[----:B------:R-:W-:Y:S01]  /*03c0*/  SEL R11, R11, RZ, P3 ;  /* 0x000000ff0b0b7207 */ /* 0x000fe20001800000 */
[----:B0-----:R-:W-:-:S04]  /*03d0*/  FMUL R7, R2, R7 ;  /* 0x0000000702077220 */ /* 0x001fc80000400000 */
[----:B------:R-:W-:-:S04]  /*03e0*/  FMUL R0, R0, R7 ;  /* 0x0000000700007220 */ /* 0x000fc80000400000 */
[----:B------:R-:W-:-:S05]  /*03f0*/  FFMA R11, R0, R12, R11 ;  /* 0x0000000c000b7223 */ /* 0x000fca000000000b */
[----:B------:R-:W-:-:S04]  /*0400*/  FSETP.GEU.AND P3, PT, R11, RZ, PT ;  /* 0x000000ff0b00720b */ /* 0x000fc80003f6e000 */
[----:B------:R-:W-:Y:S02]  /*0410*/  FSEL R11, R11, RZ, P3 ;  /* 0x000000ff0b0b7208 */ /* 0x000fe40001800000 */
[----:B------:R-:W-:Y:S01]  /*0420*/  @P2 SEL R11, R13, RZ, P1 ;  /* 0x000000ff0d0b2207 */ /* 0x000fe20000800000 */
[----:B------:R-:W-:Y:S06]  /*0430*/  @P0 EXIT ;  /* 0x000000000000094d */ /* 0x000fec0003800000 */
[----:B------:R-:W-:Y:S01]  /*0440*/  STG.E desc[UR4][R4.64], R11 ;  /* 0x0000000b04007986 */ /* 0x000fe2000c101904 */
[----:B------:R-:W-:Y:S05]  /*0450*/  EXIT ;  /* 0x000000000000794d */ /* 0x000fea0003800000 */
.L_x_0:
[----:B------:R-:W-:-:S00]  /*0460*/  BRA `(.L_x_0) ;  /* 0xfffffffc00fc7947 */ /* 0x000fc0000383ffff */
[----:B------:R-:W-:-:S00]  /*0470*/  NOP ;  /* 0x0000000000007918 */ /* 0x000fc00000000000 */
        /* <DEDUP_REMOVED lines=8> */
.L_x_1:


//--------------------- .nv.global.init           --------------------------
	.section	.nv.global.init,"aw",@progbits
.nv.global.init:
	.type		_$_str,@object
	.size		_$_str,(_$_str_$_2 - _$_str)
_$_str:
        /*0000*/ 	.byte	0x5f, 0x5f, 0x43, 0x55, 0x44, 0x41, 0x5f, 0x46, 0x54, 0x5a, 0x00
	.type		_$_str_$_2,@object
	.size		_$_str_$_2,(.L_1 - _$_str_$_2)
_$_str_$_2:
        /*000b*/ 	.byte	0x5f, 0x5f, 0x43, 0x55, 0x44, 0x41, 0x5f, 0x50, 0x52, 0x45, 0x43, 0x5f, 0x53, 0x51, 0x52, 0x54
        /*001b*/ 	.byte	0x00
.L_1:


//--------------------- .nv.constant0.triton_poi_fused_cat_35 --------------------------
	.section	.nv.constant0.triton_poi_fused_cat_35,"a",@progbits
	.sectionflags	@""
	.align	4
.nv.constant0.triton_poi_fused_cat_35:
	.zero		588
